//
// Generated by NVIDIA NVVM Compiler
//
// Compiler Build ID: CL-36424714
// Cuda compilation tools, release 13.0, V13.0.88
// Based on NVVM 20.0.0
//

.version 9.0
.target sm_100
.address_size 64

	// .globl	_Z9addKernelPiPKiS1_

.visible .entry _Z9addKernelPiPKiS1_(
	.param .u64 .ptr .align 1 _Z9addKernelPiPKiS1__param_0,
	.param .u64 .ptr .align 1 _Z9addKernelPiPKiS1__param_1,
	.param .u64 .ptr .align 1 _Z9addKernelPiPKiS1__param_2
)
{
	.reg .b32 	%r<8>;
	.reg .b64 	%rd<11>;

	ld.param.u64 	%rd1, [_Z9addKernelPiPKiS1__param_0];
	ld.param.u64 	%rd2, [_Z9addKernelPiPKiS1__param_1];
	ld.param.u64 	%rd3, [_Z9addKernelPiPKiS1__param_2];
	cvta.to.global.u64 	%rd4, %rd1;
	cvta.to.global.u64 	%rd5, %rd3;
	cvta.to.global.u64 	%rd6, %rd2;
	mov.u32 	%r1, %ctaid.x;
	mov.u32 	%r2, %ntid.x;
	mov.u32 	%r3, %tid.x;
	mad.lo.s32 	%r4, %r1, %r2, %r3;
	mul.wide.s32 	%rd7, %r4, 4;
	add.s64 	%rd8, %rd6, %rd7;
	ld.global.u32 	%r5, [%rd8];
	add.s64 	%rd9, %rd5, %rd7;
	ld.global.u32 	%r6, [%rd9];
	add.s32 	%r7, %r6, %r5;
	add.s64 	%rd10, %rd4, %rd7;
	st.global.u32 	[%rd10], %r7;
	ret;

}
	// .globl	_Z9subKernelPiPKiS1_
.visible .entry _Z9subKernelPiPKiS1_(
	.param .u64 .ptr .align 1 _Z9subKernelPiPKiS1__param_0,
	.param .u64 .ptr .align 1 _Z9subKernelPiPKiS1__param_1,
	.param .u64 .ptr .align 1 _Z9subKernelPiPKiS1__param_2
)
{
	.reg .b32 	%r<8>;
	.reg .b64 	%rd<11>;

	ld.param.u64 	%rd1, [_Z9subKernelPiPKiS1__param_0];
	ld.param.u64 	%rd2, [_Z9subKernelPiPKiS1__param_1];
	ld.param.u64 	%rd3, [_Z9subKernelPiPKiS1__param_2];
	cvta.to.global.u64 	%rd4, %rd1;
	cvta.to.global.u64 	%rd5, %rd3;
	cvta.to.global.u64 	%rd6, %rd2;
	mov.u32 	%r1, %ctaid.x;
	mov.u32 	%r2, %ntid.x;
	mov.u32 	%r3, %tid.x;
	mad.lo.s32 	%r4, %r1, %r2, %r3;
	mul.wide.s32 	%rd7, %r4, 4;
	add.s64 	%rd8, %rd6, %rd7;
	ld.global.u32 	%r5, [%rd8];
	add.s64 	%rd9, %rd5, %rd7;
	ld.global.u32 	%r6, [%rd9];
	sub.s32 	%r7, %r5, %r6;
	add.s64 	%rd10, %rd4, %rd7;
	st.global.u32 	[%rd10], %r7;
	ret;

}
	// .globl	_Z10multKernelPiPKiS1_
.visible .entry _Z10multKernelPiPKiS1_(
	.param .u64 .ptr .align 1 _Z10multKernelPiPKiS1__param_0,
	.param .u64 .ptr .align 1 _Z10multKernelPiPKiS1__param_1,
	.param .u64 .ptr .align 1 _Z10multKernelPiPKiS1__param_2
)
{
	.reg .b32 	%r<8>;
	.reg .b64 	%rd<11>;

	ld.param.u64 	%rd1, [_Z10multKernelPiPKiS1__param_0];
	ld.param.u64 	%rd2, [_Z10multKernelPiPKiS1__param_1];
	ld.param.u64 	%rd3, [_Z10multKernelPiPKiS1__param_2];
	cvta.to.global.u64 	%rd4, %rd1;
	cvta.to.global.u64 	%rd5, %rd3;
	cvta.to.global.u64 	%rd6, %rd2;
	mov.u32 	%r1, %ctaid.x;
	mov.u32 	%r2, %ntid.x;
	mov.u32 	%r3, %tid.x;
	mad.lo.s32 	%r4, %r1, %r2, %r3;
	mul.wide.s32 	%rd7, %r4, 4;
	add.s64 	%rd8, %rd6, %rd7;
	ld.global.u32 	%r5, [%rd8];
	add.s64 	%rd9, %rd5, %rd7;
	ld.global.u32 	%r6, [%rd9];
	mul.lo.s32 	%r7, %r6, %r5;
	add.s64 	%rd10, %rd4, %rd7;
	st.global.u32 	[%rd10], %r7;
	ret;

}
	// .globl	_Z9modKernelPiPKiS1_
.visible .entry _Z9modKernelPiPKiS1_(
	.param .u64 .ptr .align 1 _Z9modKernelPiPKiS1__param_0,
	.param .u64 .ptr .align 1 _Z9modKernelPiPKiS1__param_1,
	.param .u64 .ptr .align 1 _Z9modKernelPiPKiS1__param_2
)
{
	.reg .b32 	%r<8>;
	.reg .b64 	%rd<11>;

	ld.param.u64 	%rd1, [_Z9modKernelPiPKiS1__param_0];
	ld.param.u64 	%rd2, [_Z9modKernelPiPKiS1__param_1];
	ld.param.u64 	%rd3, [_Z9modKernelPiPKiS1__param_2];
	cvta.to.global.u64 	%rd4, %rd1;
	cvta.to.global.u64 	%rd5, %rd3;
	cvta.to.global.u64 	%rd6, %rd2;
	mov.u32 	%r1, %ctaid.x;
	mov.u32 	%r2, %ntid.x;
	mov.u32 	%r3, %tid.x;
	mad.lo.s32 	%r4, %r1, %r2, %r3;
	mul.wide.s32 	%rd7, %r4, 4;
	add.s64 	%rd8, %rd6, %rd7;
	ld.global.u32 	%r5, [%rd8];
	add.s64 	%rd9, %rd5, %rd7;
	ld.global.u32 	%r6, [%rd9];
	rem.s32 	%r7, %r5, %r6;
	add.s64 	%rd10, %rd4, %rd7;
	st.global.u32 	[%rd10], %r7;
	ret;

}
	// .globl	_Z12caesarCipherPciS_
.visible .entry _Z12caesarCipherPciS_(
	.param .u64 .ptr .align 1 _Z12caesarCipherPciS__param_0,
	.param .u32 _Z12caesarCipherPciS__param_1,
	.param .u64 .ptr .align 1 _Z12caesarCipherPciS__param_2
)
{
	.reg .pred 	%p<2>;
	.reg .b16 	%rs<7>;
	.reg .b32 	%r<16>;
	.reg .b64 	%rd<9>;

	ld.param.u64 	%rd2, [_Z12caesarCipherPciS__param_0];
	ld.param.u32 	%r2, [_Z12caesarCipherPciS__param_1];
	ld.param.u64 	%rd1, [_Z12caesarCipherPciS__param_2];
	cvta.to.global.u64 	%rd3, %rd2;
	mov.u32 	%r3, %ctaid.x;
	mov.u32 	%r4, %ntid.x;
	mov.u32 	%r5, %tid.x;
	mad.lo.s32 	%r1, %r3, %r4, %r5;
	cvt.s64.s32 	%rd4, %r1;
	add.s64 	%rd5, %rd3, %rd4;
	ld.global.u8 	%rs1, [%rd5];
	setp.eq.s16 	%p1, %rs1, 32;
	mov.b16 	%rs6, 32;
	@%p1 bra 	$L__BB4_2;
	cvt.u32.u16 	%r6, %rs1;
	cvt.s32.s8 	%r7, %r6;
	add.s32 	%r8, %r2, %r7;
	add.s32 	%r9, %r8, -65;
	mul.hi.s32 	%r10, %r9, 1321528399;
	shr.u32 	%r11, %r10, 31;
	shr.u32 	%r12, %r10, 3;
	add.s32 	%r13, %r12, %r11;
	mul.lo.s32 	%r14, %r13, 26;
	sub.s32 	%r15, %r9, %r14;
	cvt.u16.u32 	%rs5, %r15;
	add.s16 	%rs6, %rs5, 65;
$L__BB4_2:
	cvta.to.global.u64 	%rd7, %rd1;
	add.s64 	%rd8, %rd7, %rd4;
	st.global.u8 	[%rd8], %rs6;
	ret;

}


// ===== COMPILED SASS (sm_100) =====

	.target	sm_100

	.elftype	@"ET_EXEC"


//--------------------- .note.nv.tkinfo           --------------------------
	.section	.note.nv.tkinfo,"",@"SHT_NOTE"
	.sectionflags	@"SHF_NOTE_NV_TKINFO"
	.tkinfo
        /*0018*/ 	.word	0x00000002
        /*0030*/ 	.string	""
        /*0030*/ 	.string	"ptxas"
        /*0030*/ 	.string	"Cuda compilation tools, release 13.0, V13.0.88"
        /*0030*/ 	.string	"Build cuda_13.0.r13.0/compiler.36424714_0"
        /*0030*/ 	.string	"-arch sm_100 -m 64 "



//--------------------- .note.nv.cuinfo           --------------------------
	.section	.note.nv.cuinfo,"",@"SHT_NOTE"
	.sectionflags	@"SHF_NOTE_NV_CUINFO"
        /*0018*/ 	.short	0x0002
        /*001a*/ 	.short	0x0064
        /*001c*/ 	.short	0x0082
	.zero		2


//--------------------- .nv.info                  --------------------------
	.section	.nv.info,"",@"SHT_CUDA_INFO"
	.align	4


	//----- nvinfo : EIATTR_REGCOUNT
	.align		4
        /*0000*/ 	.byte	0x04, 0x2f
        /*0002*/ 	.short	(.L_1 - .L_0)
	.align		4
.L_0:
        /*0004*/ 	.word	index@(_Z9addKernelPiPKiS1_)
        /*0008*/ 	.word	0x0000000c


	//----- nvinfo : EIATTR_FRAME_SIZE
	.align		4
.L_1:
        /*000c*/ 	.byte	0x04, 0x11
        /*000e*/ 	.short	(.L_3 - .L_2)
	.align		4
.L_2:
        /*0010*/ 	.word	index@(_Z9addKernelPiPKiS1_)
        /*0014*/ 	.word	0x00000000


	//----- nvinfo : EIATTR_REGCOUNT
	.align		4
.L_3:
        /*0018*/ 	.byte	0x04, 0x2f
        /*001a*/ 	.short	(.L_5 - .L_4)
	.align		4
.L_4:
        /*001c*/ 	.word	index@(_Z9subKernelPiPKiS1_)
        /*0020*/ 	.word	0x0000000c


	//----- nvinfo : EIATTR_FRAME_SIZE
	.align		4
.L_5:
        /*0024*/ 	.byte	0x04, 0x11
        /*0026*/ 	.short	(.L_7 - .L_6)
	.align		4
.L_6:
        /*0028*/ 	.word	index@(_Z9subKernelPiPKiS1_)
        /*002c*/ 	.word	0x00000000


	//----- nvinfo : EIATTR_REGCOUNT
	.align		4
.L_7:
        /*0030*/ 	.byte	0x04, 0x2f
        /*0032*/ 	.short	(.L_9 - .L_8)
	.align		4
.L_8:
        /*0034*/ 	.word	index@(_Z10multKernelPiPKiS1_)
        /*0038*/ 	.word	0x0000000c


	//----- nvinfo : EIATTR_FRAME_SIZE
	.align		4
.L_9:
        /*003c*/ 	.byte	0x04, 0x11
        /*003e*/ 	.short	(.L_11 - .L_10)
	.align		4
.L_10:
        /*0040*/ 	.word	index@(_Z10multKernelPiPKiS1_)
        /*0044*/ 	.word	0x00000000


	//----- nvinfo : EIATTR_REGCOUNT
	.align		4
.L_11:
        /*0048*/ 	.byte	0x04, 0x2f
        /*004a*/ 	.short	(.L_13 - .L_12)
	.align		4
.L_12:
        /*004c*/ 	.word	index@(_Z9modKernelPiPKiS1_)
        /*0050*/ 	.word	0x0000000d


	//----- nvinfo : EIATTR_FRAME_SIZE
	.align		4
.L_13:
        /*0054*/ 	.byte	0x04, 0x11
        /*0056*/ 	.short	(.L_15 - .L_14)
	.align		4
.L_14:
        /*0058*/ 	.word	index@(_Z9modKernelPiPKiS1_)
        /*005c*/ 	.word	0x00000000


	//----- nvinfo : EIATTR_REGCOUNT
	.align		4
.L_15:
        /*0060*/ 	.byte	0x04, 0x2f
        /*0062*/ 	.short	(.L_17 - .L_16)
	.align		4
.L_16:
        /*0064*/ 	.word	index@(_Z12caesarCipherPciS_)
        /*0068*/ 	.word	0x0000000a


	//----- nvinfo : EIATTR_FRAME_SIZE
	.align		4
.L_17:
        /*006c*/ 	.byte	0x04, 0x11
        /*006e*/ 	.short	(.L_19 - .L_18)
	.align		4
.L_18:
        /*0070*/ 	.word	index@(_Z12caesarCipherPciS_)
        /*0074*/ 	.word	0x00000000


	//----- nvinfo : EIATTR_MIN_STACK_SIZE
	.align		4
.L_19:
        /*0078*/ 	.byte	0x04, 0x12
        /*007a*/ 	.short	(.L_21 - .L_20)
	.align		4
.L_20:
        /*007c*/ 	.word	index@(_Z12caesarCipherPciS_)
        /*0080*/ 	.word	0x00000000


	//----- nvinfo : EIATTR_MIN_STACK_SIZE
	.align		4
.L_21:
        /*0084*/ 	.byte	0x04, 0x12
        /*0086*/ 	.short	(.L_23 - .L_22)
	.align		4
.L_22:
        /*0088*/ 	.word	index@(_Z9modKernelPiPKiS1_)
        /*008c*/ 	.word	0x00000000


	//----- nvinfo : EIATTR_MIN_STACK_SIZE
	.align		4
.L_23:
        /*0090*/ 	.byte	0x04, 0x12
        /*0092*/ 	.short	(.L_25 - .L_24)
	.align		4
.L_24:
        /*0094*/ 	.word	index@(_Z10multKernelPiPKiS1_)
        /*0098*/ 	.word	0x00000000


	//----- nvinfo : EIATTR_MIN_STACK_SIZE
	.align		4
.L_25:
        /*009c*/ 	.byte	0x04, 0x12
        /*009e*/ 	.short	(.L_27 - .L_26)
	.align		4
.L_26:
        /*00a0*/ 	.word	index@(_Z9subKernelPiPKiS1_)
        /*00a4*/ 	.word	0x00000000


	//----- nvinfo : EIATTR_MIN_STACK_SIZE
	.align		4
.L_27:
        /*00a8*/ 	.byte	0x04, 0x12
        /*00aa*/ 	.short	(.L_29 - .L_28)
	.align		4
.L_28:
        /*00ac*/ 	.word	index@(_Z9addKernelPiPKiS1_)
        /*00b0*/ 	.word	0x00000000
.L_29:


//--------------------- .nv.compat                --------------------------
	.section	.nv.compat,"",@"SHT_CUDA_COMPAT_INFO"
	.align	4
        /*0000*/ 	.byte	0x02, 0x09, 0x00, 0x00, 0x02, 0x02, 0x01, 0x00, 0x02, 0x05, 0x05, 0x00, 0x03, 0x07, 0x01, 0x01
        /*0010*/ 	.byte	0x02, 0x03, 0x00, 0x00, 0x02, 0x06, 0x01, 0x00, 0x04, 0x0b, 0x08, 0x00, 0x09, 0x00, 0x00, 0x00
        /*0020*/ 	.byte	0x00, 0x00, 0x00, 0x00


//--------------------- .nv.info._Z12caesarCipherPciS_ --------------------------
	.section	.nv.info._Z12caesarCipherPciS_,"",@"SHT_CUDA_INFO"
	.sectionflags	@""
	.align	4


	//----- nvinfo : EIATTR_CUDA_API_VERSION
	.align		4
        /*0000*/ 	.byte	0x04, 0x37
        /*0002*/ 	.short	(.L_31 - .L_30)
.L_30:
        /*0004*/ 	.word	0x00000082


	//----- nvinfo : EIATTR_KPARAM_INFO
	.align		4
.L_31:
        /*0008*/ 	.byte	0x04, 0x17
        /*000a*/ 	.short	(.L_33 - .L_32)
.L_32:
        /*000c*/ 	.word	0x00000000
        /*0010*/ 	.short	0x0002
        /*0012*/ 	.short	0x0010
        /*0014*/ 	.byte	0x00, 0xf5, 0x21, 0x00


	//----- nvinfo : EIATTR_KPARAM_INFO
	.align		4
.L_33:
        /*0018*/ 	.byte	0x04, 0x17
        /*001a*/ 	.short	(.L_35 - .L_34)
.L_34:
        /*001c*/ 	.word	0x00000000
        /*0020*/ 	.short	0x0001
        /*0022*/ 	.short	0x0008
        /*0024*/ 	.byte	0x00, 0xf0, 0x11, 0x00


	//----- nvinfo : EIATTR_KPARAM_INFO
	.align		4
.L_35:
        /*0028*/ 	.byte	0x04, 0x17
        /*002a*/ 	.short	(.L_37 - .L_36)
.L_36:
        /*002c*/ 	.word	0x00000000
        /*0030*/ 	.short	0x0000
        /*0032*/ 	.short	0x0000
        /*0034*/ 	.byte	0x00, 0xf5, 0x21, 0x00


	//----- nvinfo : EIATTR_SPARSE_MMA_MASK
	.align		4
.L_37:
        /*0038*/ 	.byte	0x03, 0x50
        /*003a*/ 	.short	0x0000


	//----- nvinfo : EIATTR_MAXREG_COUNT
	.align		4
        /*003c*/ 	.byte	0x03, 0x1b
        /*003e*/ 	.short	0x00ff


	//----- nvinfo : EIATTR_MERCURY_ISA_VERSION
	.align		4
        /*0040*/ 	.byte	0x03, 0x5f
        /*0042*/ 	.short	0x0101


	//----- nvinfo : EIATTR_VRC_CTA_INIT_COUNT
	.align		4
        /*0044*/ 	.byte	0x02, 0x4a
	.zero		1
	.zero		1


	//----- nvinfo : EIATTR_EXIT_INSTR_OFFSETS
	.align		4
        /*0048*/ 	.byte	0x04, 0x1c
        /*004a*/ 	.short	(.L_39 - .L_38)


	//   ....[0]....
.L_38:
        /*004c*/ 	.word	0x000001a0


	//----- nvinfo : EIATTR_CBANK_PARAM_SIZE
	.align		4
.L_39:
        /*0050*/ 	.byte	0x03, 0x19
        /*0052*/ 	.short	0x0018


	//----- nvinfo : EIATTR_PARAM_CBANK
	.align		4
        /*0054*/ 	.byte	0x04, 0x0a
        /*0056*/ 	.short	(.L_41 - .L_40)
	.align		4
.L_40:
        /*0058*/ 	.word	index@(.nv.constant0._Z12caesarCipherPciS_)
        /*005c*/ 	.short	0x0380
        /*005e*/ 	.short	0x0018


	//----- nvinfo : EIATTR_SW_WAR
	.align		4
.L_41:
        /*0060*/ 	.byte	0x04, 0x36
        /*0062*/ 	.short	(.L_43 - .L_42)
.L_42:
        /*0064*/ 	.word	0x00000008
.L_43:


//--------------------- .nv.info._Z9modKernelPiPKiS1_ --------------------------
	.section	.nv.info._Z9modKernelPiPKiS1_,"",@"SHT_CUDA_INFO"
	.sectionflags	@""
	.align	4


	//----- nvinfo : EIATTR_CUDA_API_VERSION
	.align		4
        /*0000*/ 	.byte	0x04, 0x37
        /*0002*/ 	.short	(.L_45 - .L_44)
.L_44:
        /*0004*/ 	.word	0x00000082


	//----- nvinfo : EIATTR_KPARAM_INFO
	.align		4
.L_45:
        /*0008*/ 	.byte	0x04, 0x17
        /*000a*/ 	.short	(.L_47 - .L_46)
.L_46:
        /*000c*/ 	.word	0x00000000
        /*0010*/ 	.short	0x0002
        /*0012*/ 	.short	0x0010
        /*0014*/ 	.byte	0x00, 0xf5, 0x21, 0x00


	//----- nvinfo : EIATTR_KPARAM_INFO
	.align		4
.L_47:
        /*0018*/ 	.byte	0x04, 0x17
        /*001a*/ 	.short	(.L_49 - .L_48)
.L_48:
        /*001c*/ 	.word	0x00000000
        /*0020*/ 	.short	0x0001
        /*0022*/ 	.short	0x0008
        /*0024*/ 	.byte	0x00, 0xf5, 0x21, 0x00


	//----- nvinfo : EIATTR_KPARAM_INFO
	.align		4
.L_49:
        /*0028*/ 	.byte	0x04, 0x17
        /*002a*/ 	.short	(.L_51 - .L_50)
.L_50:
        /*002c*/ 	.word	0x00000000
        /*0030*/ 	.short	0x0000
        /*0032*/ 	.short	0x0000
        /*0034*/ 	.byte	0x00, 0xf5, 0x21, 0x00


	//----- nvinfo : EIATTR_SPARSE_MMA_MASK
	.align		4
.L_51:
        /*0038*/ 	.byte	0x03, 0x50
        /*003a*/ 	.short	0x0000


	//----- nvinfo : EIATTR_MAXREG_COUNT
	.align		4
        /*003c*/ 	.byte	0x03, 0x1b
        /*003e*/ 	.short	0x00ff


	//----- nvinfo : EIATTR_MERCURY_ISA_VERSION
	.align		4
        /*0040*/ 	.byte	0x03, 0x5f
        /*0042*/ 	.short	0x0101


	//----- nvinfo : EIATTR_VRC_CTA_INIT_COUNT
	.align		4
        /*0044*/ 	.byte	0x02, 0x4a
	.zero		1
	.zero		1


	//----- nvinfo : EIATTR_EXIT_INSTR_OFFSETS
	.align		4
        /*0048*/ 	.byte	0x04, 0x1c
        /*004a*/ 	.short	(.L_53 - .L_52)


	//   ....[0]....
.L_52:
        /*004c*/ 	.word	0x00000250


	//----- nvinfo : EIATTR_CBANK_PARAM_SIZE
	.align		4
.L_53:
        /*0050*/ 	.byte	0x03, 0x19
        /*0052*/ 	.short	0x0018


	//----- nvinfo : EIATTR_PARAM_CBANK
	.align		4
        /*0054*/ 	.byte	0x04, 0x0a
        /*0056*/ 	.short	(.L_55 - .L_54)
	.align		4
.L_54:
        /*0058*/ 	.word	index@(.nv.constant0._Z9modKernelPiPKiS1_)
        /*005c*/ 	.short	0x0380
        /*005e*/ 	.short	0x0018


	//----- nvinfo : EIATTR_SW_WAR
	.align		4
.L_55:
        /*0060*/ 	.byte	0x04, 0x36
        /*0062*/ 	.short	(.L_57 - .L_56)
.L_56:
        /*0064*/ 	.word	0x00000008
.L_57:


//--------------------- .nv.info._Z10multKernelPiPKiS1_ --------------------------
	.section	.nv.info._Z10multKernelPiPKiS1_,"",@"SHT_CUDA_INFO"
	.sectionflags	@""
	.align	4


	//----- nvinfo : EIATTR_CUDA_API_VERSION
	.align		4
        /*0000*/ 	.byte	0x04, 0x37
        /*0002*/ 	.short	(.L_59 - .L_58)
.L_58:
        /*0004*/ 	.word	0x00000082


	//----- nvinfo : EIATTR_KPARAM_INFO
	.align		4
.L_59:
        /*0008*/ 	.byte	0x04, 0x17
        /*000a*/ 	.short	(.L_61 - .L_60)
.L_60:
        /*000c*/ 	.word	0x00000000
        /*0010*/ 	.short	0x0002
        /*0012*/ 	.short	0x0010
        /*0014*/ 	.byte	0x00, 0xf5, 0x21, 0x00


	//----- nvinfo : EIATTR_KPARAM_INFO
	.align		4
.L_61:
        /*0018*/ 	.byte	0x04, 0x17
        /*001a*/ 	.short	(.L_63 - .L_62)
.L_62:
        /*001c*/ 	.word	0x00000000
        /*0020*/ 	.short	0x0001
        /*0022*/ 	.short	0x0008
        /*0024*/ 	.byte	0x00, 0xf5, 0x21, 0x00


	//----- nvinfo : EIATTR_KPARAM_INFO
	.align		4
.L_63:
        /*0028*/ 	.byte	0x04, 0x17
        /*002a*/ 	.short	(.L_65 - .L_64)
.L_64:
        /*002c*/ 	.word	0x00000000
        /*0030*/ 	.short	0x0000
        /*0032*/ 	.short	0x0000
        /*0034*/ 	.byte	0x00, 0xf5, 0x21, 0x00


	//----- nvinfo : EIATTR_SPARSE_MMA_MASK
	.align		4
.L_65:
        /*0038*/ 	.byte	0x03, 0x50
        /*003a*/ 	.short	0x0000


	//----- nvinfo : EIATTR_MAXREG_COUNT
	.align		4
        /*003c*/ 	.byte	0x03, 0x1b
        /*003e*/ 	.short	0x00ff


	//----- nvinfo : EIATTR_MERCURY_ISA_VERSION
	.align		4
        /*0040*/ 	.byte	0x03, 0x5f
        /*0042*/ 	.short	0x0101


	//----- nvinfo : EIATTR_VRC_CTA_INIT_COUNT
	.align		4
        /*0044*/ 	.byte	0x02, 0x4a
	.zero		1
	.zero		1


	//----- nvinfo : EIATTR_EXIT_INSTR_OFFSETS
	.align		4
        /*0048*/ 	.byte	0x04, 0x1c
        /*004a*/ 	.short	(.L_67 - .L_66)


	//   ....[0]....
.L_66:
        /*004c*/ 	.word	0x00000100


	//----- nvinfo : EIATTR_CBANK_PARAM_SIZE
	.align		4
.L_67:
        /*0050*/ 	.byte	0x03, 0x19
        /*0052*/ 	.short	0x0018


	//----- nvinfo : EIATTR_PARAM_CBANK
	.align		4
        /*0054*/ 	.byte	0x04, 0x0a
        /*0056*/ 	.short	(.L_69 - .L_68)
	.align		4
.L_68:
        /*0058*/ 	.word	index@(.nv.constant0._Z10multKernelPiPKiS1_)
        /*005c*/ 	.short	0x0380
        /*005e*/ 	.short	0x0018


	//----- nvinfo : EIATTR_SW_WAR
	.align		4
.L_69:
        /*0060*/ 	.byte	0x04, 0x36
        /*0062*/ 	.short	(.L_71 - .L_70)
.L_70:
        /*0064*/ 	.word	0x00000008
.L_71:


//--------------------- .nv.info._Z9subKernelPiPKiS1_ --------------------------
	.section	.nv.info._Z9subKernelPiPKiS1_,"",@"SHT_CUDA_INFO"
	.sectionflags	@""
	.align	4


	//----- nvinfo : EIATTR_CUDA_API_VERSION
	.align		4
        /*0000*/ 	.byte	0x04, 0x37
        /*0002*/ 	.short	(.L_73 - .L_72)
.L_72:
        /*0004*/ 	.word	0x00000082


	//----- nvinfo : EIATTR_KPARAM_INFO
	.align		4
.L_73:
        /*0008*/ 	.byte	0x04, 0x17
        /*000a*/ 	.short	(.L_75 - .L_74)
.L_74:
        /*000c*/ 	.word	0x00000000
        /*0010*/ 	.short	0x0002
        /*0012*/ 	.short	0x0010
        /*0014*/ 	.byte	0x00, 0xf5, 0x21, 0x00


	//----- nvinfo : EIATTR_KPARAM_INFO
	.align		4
.L_75:
        /*0018*/ 	.byte	0x04, 0x17
        /*001a*/ 	.short	(.L_77 - .L_76)
.L_76:
        /*001c*/ 	.word	0x00000000
        /*0020*/ 	.short	0x0001
        /*0022*/ 	.short	0x0008
        /*0024*/ 	.byte	0x00, 0xf5, 0x21, 0x00


	//----- nvinfo : EIATTR_KPARAM_INFO
	.align		4
.L_77:
        /*0028*/ 	.byte	0x04, 0x17
        /*002a*/ 	.short	(.L_79 - .L_78)
.L_78:
        /*002c*/ 	.word	0x00000000
        /*0030*/ 	.short	0x0000
        /*0032*/ 	.short	0x0000
        /*0034*/ 	.byte	0x00, 0xf5, 0x21, 0x00


	//----- nvinfo : EIATTR_SPARSE_MMA_MASK
	.align		4
.L_79:
        /*0038*/ 	.byte	0x03, 0x50
        /*003a*/ 	.short	0x0000


	//----- nvinfo : EIATTR_MAXREG_COUNT
	.align		4
        /*003c*/ 	.byte	0x03, 0x1b
        /*003e*/ 	.short	0x00ff


	//----- nvinfo : EIATTR_MERCURY_ISA_VERSION
	.align		4
        /*0040*/ 	.byte	0x03, 0x5f
        /*0042*/ 	.short	0x0101


	//----- nvinfo : EIATTR_VRC_CTA_INIT_COUNT
	.align		4
        /*0044*/ 	.byte	0x02, 0x4a
	.zero		1
	.zero		1


	//----- nvinfo : EIATTR_EXIT_INSTR_OFFSETS
	.align		4
        /*0048*/ 	.byte	0x04, 0x1c
        /*004a*/ 	.short	(.L_81 - .L_80)


	//   ....[0]....
.L_80:
        /*004c*/ 	.word	0x00000100


	//----- nvinfo : EIATTR_CBANK_PARAM_SIZE
	.align		4
.L_81:
        /*0050*/ 	.byte	0x03, 0x19
        /*0052*/ 	.short	0x0018


	//----- nvinfo : EIATTR_PARAM_CBANK
	.align		4
        /*0054*/ 	.byte	0x04, 0x0a
        /*0056*/ 	.short	(.L_83 - .L_82)
	.align		4
.L_82:
        /*0058*/ 	.word	index@(.nv.constant0._Z9subKernelPiPKiS1_)
        /*005c*/ 	.short	0x0380
        /*005e*/ 	.short	0x0018


	//----- nvinfo : EIATTR_SW_WAR
	.align		4
.L_83:
        /*0060*/ 	.byte	0x04, 0x36
        /*0062*/ 	.short	(.L_85 - .L_84)
.L_84:
        /*0064*/ 	.word	0x00000008
.L_85:


//--------------------- .nv.info._Z9addKernelPiPKiS1_ --------------------------
	.section	.nv.info._Z9addKernelPiPKiS1_,"",@"SHT_CUDA_INFO"
	.sectionflags	@""
	.align	4


	//----- nvinfo : EIATTR_CUDA_API_VERSION
	.align		4
        /*0000*/ 	.byte	0x04, 0x37
        /*0002*/ 	.short	(.L_87 - .L_86)
.L_86:
        /*0004*/ 	.word	0x00000082


	//----- nvinfo : EIATTR_KPARAM_INFO
	.align		4
.L_87:
        /*0008*/ 	.byte	0x04, 0x17
        /*000a*/ 	.short	(.L_89 - .L_88)
.L_88:
        /*000c*/ 	.word	0x00000000
        /*0010*/ 	.short	0x0002
        /*0012*/ 	.short	0x0010
        /*0014*/ 	.byte	0x00, 0xf5, 0x21, 0x00


	//----- nvinfo : EIATTR_KPARAM_INFO
	.align		4
.L_89:
        /*0018*/ 	.byte	0x04, 0x17
        /*001a*/ 	.short	(.L_91 - .L_90)
.L_90:
        /*001c*/ 	.word	0x00000000
        /*0020*/ 	.short	0x0001
        /*0022*/ 	.short	0x0008
        /*0024*/ 	.byte	0x00, 0xf5, 0x21, 0x00


	//----- nvinfo : EIATTR_KPARAM_INFO
	.align		4
.L_91:
        /*0028*/ 	.byte	0x04, 0x17
        /*002a*/ 	.short	(.L_93 - .L_92)
.L_92:
        /*002c*/ 	.word	0x00000000
        /*0030*/ 	.short	0x0000
        /*0032*/ 	.short	0x0000
        /*0034*/ 	.byte	0x00, 0xf5, 0x21, 0x00


	//----- nvinfo : EIATTR_SPARSE_MMA_MASK
	.align		4
.L_93:
        /*0038*/ 	.byte	0x03, 0x50
        /*003a*/ 	.short	0x0000


	//----- nvinfo : EIATTR_MAXREG_COUNT
	.align		4
        /*003c*/ 	.byte	0x03, 0x1b
        /*003e*/ 	.short	0x00ff


	//----- nvinfo : EIATTR_MERCURY_ISA_VERSION
	.align		4
        /*0040*/ 	.byte	0x03, 0x5f
        /*0042*/ 	.short	0x0101


	//----- nvinfo : EIATTR_VRC_CTA_INIT_COUNT
	.align		4
        /*0044*/ 	.byte	0x02, 0x4a
	.zero		1
	.zero		1


	//----- nvinfo : EIATTR_EXIT_INSTR_OFFSETS
	.align		4
        /*0048*/ 	.byte	0x04, 0x1c
        /*004a*/ 	.short	(.L_95 - .L_94)


	//   ....[0]....
.L_94:
        /*004c*/ 	.word	0x00000100


	//----- nvinfo : EIATTR_CBANK_PARAM_SIZE
	.align		4
.L_95:
        /*0050*/ 	.byte	0x03, 0x19
        /*0052*/ 	.short	0x0018


	//----- nvinfo : EIATTR_PARAM_CBANK
	.align		4
        /*0054*/ 	.byte	0x04, 0x0a
        /*0056*/ 	.short	(.L_97 - .L_96)
	.align		4
.L_96:
        /*0058*/ 	.word	index@(.nv.constant0._Z9addKernelPiPKiS1_)
        /*005c*/ 	.short	0x0380
        /*005e*/ 	.short	0x0018


	//----- nvinfo : EIATTR_SW_WAR
	.align		4
.L_97:
        /*0060*/ 	.byte	0x04, 0x36
        /*0062*/ 	.short	(.L_99 - .L_98)
.L_98:
        /*0064*/ 	.word	0x00000008
.L_99:


//--------------------- .nv.callgraph             --------------------------
	.section	.nv.callgraph,"",@"SHT_CUDA_CALLGRAPH"
	.align	4
	.sectionentsize	8
	.align		4
        /*0000*/ 	.word	0x00000000
	.align		4
        /*0004*/ 	.word	0xffffffff
	.align		4
        /*0008*/ 	.word	0x00000000
	.align		4
        /*000c*/ 	.word	0xfffffffe
	.align		4
        /*0010*/ 	.word	0x00000000
	.align		4
        /*0014*/ 	.word	0xfffffffd
	.align		4
        /*0018*/ 	.word	0x00000000
	.align		4
        /*001c*/ 	.word	0xfffffffc


//--------------------- .text._Z12caesarCipherPciS_ --------------------------
	.section	.text._Z12caesarCipherPciS_,"ax",@progbits
	.align	128
        .global         _Z12caesarCipherPciS_
        .type           _Z12caesarCipherPciS_,@function
        .size           _Z12caesarCipherPciS_,(.L_x_5 - _Z12caesarCipherPciS_)
        .other          _Z12caesarCipherPciS_,@"STO_CUDA_ENTRY STV_DEFAULT"
_Z12caesarCipherPciS_:
.text._Z12caesarCipherPciS_:
[----:B------:R-:W-:Y:S01]  /*0000*/  LDC R1, c[0x0][0x37c] ;  /* 0x0000df00ff017b82 */ /* 0x000fe20000000800 */
[----:B------:R-:W0:Y:S07]  /*0010*/  S2R R3, SR_TID.X ;  /* 0x0000000000037919 */ /* 0x000e2e0000002100 */
[----:B------:R-:W0:Y:S01]  /*0020*/  S2UR UR6, SR_CTAID.X ;  /* 0x00000000000679c3 */ /* 0x000e220000002500 */
[----:B------:R-:W1:Y:S01]  /*0030*/  LDCU.64 UR8, c[0x0][0x380] ;  /* 0x00007000ff0877ac */ /* 0x000e620008000a00 */
[----:B------:R-:W2:Y:S06]  /*0040*/  LDCU.64 UR4, c[0x0][0x358] ;  /* 0x00006b00ff0477ac */ /* 0x000eac0008000a00 */
[----:B------:R-:W0:Y:S02]  /*0050*/  LDC R0, c[0x0][0x360] ;  /* 0x0000d800ff007b82 */ /* 0x000e240000000800 */
[----:B0-----:R-:W-:Y:S01]  /*0060*/  IMAD R0, R0, UR6, R3 ;  /* 0x0000000600007c24 */ /* 0x001fe2000f8e0203 */
[----:B------:R-:W0:Y:S04]  /*0070*/  LDCU.64 UR6, c[0x0][0x390] ;  /* 0x00007200ff0677ac */ /* 0x000e280008000a00 */
[----:B------:R-:W-:-:S02]  /*0080*/  SHF.R.S32.HI R7, RZ, 0x1f, R0 ;  /* 0x0000001fff077819 */ /* 0x000fc40000011400 */
[----:B-1----:R-:W-:-:S04]  /*0090*/  IADD3 R2, P0, PT, R0, UR8, RZ ;  /* 0x0000000800027c10 */ /* 0x002fc8000ff1e0ff */
[----:B------:R-:W-:-:S05]  /*00a0*/  IADD3.X R3, PT, PT, R7, UR9, RZ, P0, !PT ;  /* 0x0000000907037c10 */ /* 0x000fca00087fe4ff */
[----:B--2---:R-:W2:Y:S02]  /*00b0*/  LDG.E.U8 R2, desc[UR4][R2.64] ;  /* 0x0000000402027981 */ /* 0x004ea4000c1e1100 */
[----:B--2---:R-:W-:-:S13]  /*00c0*/  ISETP.NE.AND P0, PT, R2, 0x20, PT ;  /* 0x000000200200780c */ /* 0x004fda0003f05270 */
[----:B------:R-:W1:Y:S01]  /*00d0*/  @P0 LDC R5, c[0x0][0x388] ;  /* 0x0000e200ff050b82 */ /* 0x000e620000000800 */
[----:B------:R-:W-:Y:S02]  /*00e0*/  @P0 PRMT R4, R2, 0x8880, RZ ;  /* 0x0000888002040816 */ /* 0x000fe400000000ff */
[----:B0-----:R-:W-:-:S04]  /*00f0*/  IADD3 R2, P1, PT, R0, UR6, RZ ;  /* 0x0000000600027c10 */ /* 0x001fc8000ff3e0ff */
[----:B------:R-:W-:Y:S02]  /*0100*/  IADD3.X R3, PT, PT, R7, UR7, RZ, P1, !PT ;  /* 0x0000000707037c10 */ /* 0x000fe40008ffe4ff */
[----:B-1----:R-:W-:-:S05]  /*0110*/  @P0 IADD3 R4, PT, PT, R4, -0x41, R5 ;  /* 0xffffffbf04040810 */ /* 0x002fca0007ffe005 */
[----:B------:R-:W-:-:S05]  /*0120*/  @P0 IMAD.HI R5, R4, 0x4ec4ec4f, RZ ;  /* 0x4ec4ec4f04050827 */ /* 0x000fca00078e02ff */
[----:B------:R-:W-:-:S04]  /*0130*/  @P0 SHF.R.U32.HI R6, RZ, 0x1f, R5 ;  /* 0x0000001fff060819 */ /* 0x000fc80000011605 */
[----:B------:R-:W-:Y:S01]  /*0140*/  @P0 LEA.HI R5, R5, R6, RZ, 0x1d ;  /* 0x0000000605050211 */ /* 0x000fe200078fe8ff */
[----:B------:R-:W-:-:S04]  /*0150*/  IMAD.MOV.U32 R6, RZ, RZ, 0x20 ;  /* 0x00000020ff067424 */ /* 0x000fc800078e00ff */
[----:B------:R-:W-:Y:S01]  /*0160*/  @P0 IMAD R4, R5, -0x1a, R4 ;  /* 0xffffffe605040824 */ /* 0x000fe200078e0204 */
[----:B------:R-:W-:-:S03]  /*0170*/  PRMT R5, R6, 0x7610, R5 ;  /* 0x0000761006057816 */ /* 0x000fc60000000005 */
[----:B------:R-:W-:-:S05]  /*0180*/  @P0 VIADD R5, R4, 0x41 ;  /* 0x0000004104050836 */ /* 0x000fca0000000000 */
[----:B------:R-:W-:Y:S01]  /*0190*/  STG.E.U8 desc[UR4][R2.64], R5 ;  /* 0x0000000502007986 */ /* 0x000fe2000c101104 */
[----:B------:R-:W-:Y:S05]  /*01a0*/  EXIT ;  /* 0x000000000000794d */ /* 0x000fea0003800000 */
.L_x_0:
[----:B------:R-:W-:-:S00]  /*01b0*/  BRA `(.L_x_0) ;  /* 0xfffffffc00fc7947 */ /* 0x000fc0000383ffff */
[----:B------:R-:W-:-:S00]  /*01c0*/  NOP ;  /* 0x0000000000007918 */ /* 0x000fc00000000000 */
        /* <DEDUP_REMOVED lines=11> */
.L_x_5:


//--------------------- .text._Z9modKernelPiPKiS1_ --------------------------
	.section	.text._Z9modKernelPiPKiS1_,"ax",@progbits
	.align	128
        .global         _Z9modKernelPiPKiS1_
        .type           _Z9modKernelPiPKiS1_,@function
        .size           _Z9modKernelPiPKiS1_,(.L_x_6 - _Z9modKernelPiPKiS1_)
        .other          _Z9modKernelPiPKiS1_,@"STO_CUDA_ENTRY STV_DEFAULT"
_Z9modKernelPiPKiS1_:
.text._Z9modKernelPiPKiS1_:
[----:B------:R-:W-:Y:S01]  /*0000*/  LDC R1, c[0x0][0x37c] ;  /* 0x0000df00ff017b82 */ /* 0x000fe20000000800 */
[----:B------:R-:W0:Y:S07]  /*0010*/  S2R R5, SR_TID.X ;  /* 0x0000000000057919 */ /* 0x000e2e0000002100 */
[----:B------:R-:W0:Y:S01]  /*0020*/  S2UR UR6, SR_CTAID.X ;  /* 0x00000000000679c3 */ /* 0x000e220000002500 */
[----:B------:R-:W1:Y:S07]  /*0030*/  LDCU.64 UR4, c[0x0][0x358] ;  /* 0x00006b00ff0477ac */ /* 0x000e6e0008000a00 */
[----:B------:R-:W0:Y:S08]  /*0040*/  LDC R0, c[0x0][0x360] ;  /* 0x0000d800ff007b82 */ /* 0x000e300000000800 */
[----:B------:R-:W2:Y:S01]  /*0050*/  LDC.64 R2, c[0x0][0x390] ;  /* 0x0000e400ff027b82 */ /* 0x000ea20000000a00 */
[----:B0-----:R-:W-:-:S07]  /*0060*/  IMAD R0, R0, UR6, R5 ;  /* 0x0000000600007c24 */ /* 0x001fce000f8e0205 */
[----:B------:R-:W0:Y:S01]  /*0070*/  LDC.64 R4, c[0x0][0x388] ;  /* 0x0000e200ff047b82 */ /* 0x000e220000000a00 */
[----:B--2---:R-:W-:-:S06]  /*0080*/  IMAD.WIDE R2, R0, 0x4, R2 ;  /* 0x0000000400027825 */ /* 0x004fcc00078e0202 */
[----:B-1----:R-:W2:Y:S01]  /*0090*/  LDG.E R2, desc[UR4][R2.64] ;  /* 0x0000000402027981 */ /* 0x002ea2000c1e1900 */
[----:B0-----:R-:W-:-:S05]  /*00a0*/  IMAD.WIDE R4, R0, 0x4, R4 ;  /* 0x0000000400047825 */ /* 0x001fca00078e0204 */
[----:B------:R0:W3:Y:S01]  /*00b0*/  LDG.E R8, desc[UR4][R4.64] ;  /* 0x0000000404087981 */ /* 0x0000e2000c1e1900 */
[-C--:B--2---:R-:W-:Y:S02]  /*00c0*/  IABS R10, R2.reuse ;  /* 0x00000002000a7213 */ /* 0x084fe40000000000 */
[----:B0-----:R-:W-:Y:S02]  /*00d0*/  IABS R5, R2 ;  /* 0x0000000200057213 */ /* 0x001fe40000000000 */
[----:B------:R-:W0:Y:S01]  /*00e0*/  I2F.RP R9, R10 ;  /* 0x0000000a00097306 */ /* 0x000e220000209400 */
[----:B---3--:R-:W-:-:S07]  /*00f0*/  IABS R4, R8 ;  /* 0x0000000800047213 */ /* 0x008fce0000000000 */
[----:B0-----:R-:W0:Y:S01]  /*0100*/  MUFU.RCP R9, R9 ;  /* 0x0000000900097308 */ /* 0x001e220000001000 */
[----:B------:R-:W-:Y:S02]  /*0110*/  ISETP.GE.AND P2, PT, R8, RZ, PT ;  /* 0x000000ff0800720c */ /* 0x000fe40003f46270 */
[----:B0-----:R-:W-:-:S05]  /*0120*/  IADD3 R6, PT, PT, R9, 0xffffffe, RZ ;  /* 0x0ffffffe09067810 */ /* 0x001fca0007ffe0ff */
[----:B------:R0:W1:Y:S02]  /*0130*/  F2I.FTZ.U32.TRUNC.NTZ R7, R6 ;  /* 0x0000000600077305 */ /* 0x000064000021f000 */
[----:B0-----:R-:W-:Y:S01]  /*0140*/  IMAD.MOV.U32 R6, RZ, RZ, RZ ;  /* 0x000000ffff067224 */ /* 0x001fe200078e00ff */
[----:B-1----:R-:W-:-:S05]  /*0150*/  IADD3 R3, PT, PT, RZ, -R7, RZ ;  /* 0x80000007ff037210 */ /* 0x002fca0007ffe0ff */
[----:B------:R-:W-:-:S04]  /*0160*/  IMAD R3, R3, R10, RZ ;  /* 0x0000000a03037224 */ /* 0x000fc800078e02ff */
[----:B------:R-:W-:Y:S01]  /*0170*/  IMAD.HI.U32 R7, R7, R3, R6 ;  /* 0x0000000307077227 */ /* 0x000fe200078e0006 */
[----:B------:R-:W-:-:S05]  /*0180*/  IADD3 R3, PT, PT, RZ, -R5, RZ ;  /* 0x80000005ff037210 */ /* 0x000fca0007ffe0ff */
[----:B------:R-:W-:-:S04]  /*0190*/  IMAD.HI.U32 R7, R7, R4, RZ ;  /* 0x0000000407077227 */ /* 0x000fc800078e00ff */
[----:B------:R-:W-:Y:S02]  /*01a0*/  IMAD R7, R7, R3, R4 ;  /* 0x0000000307077224 */ /* 0x000fe400078e0204 */
[----:B------:R-:W0:Y:S03]  /*01b0*/  LDC.64 R4, c[0x0][0x380] ;  /* 0x0000e000ff047b82 */ /* 0x000e260000000a00 */
[----:B------:R-:W-:-:S13]  /*01c0*/  ISETP.GT.U32.AND P0, PT, R10, R7, PT ;  /* 0x000000070a00720c */ /* 0x000fda0003f04070 */
[----:B------:R-:W-:Y:S01]  /*01d0*/  @!P0 IMAD.IADD R7, R7, 0x1, -R10 ;  /* 0x0000000107078824 */ /* 0x000fe200078e0a0a */
[----:B------:R-:W-:-:S04]  /*01e0*/  ISETP.NE.AND P0, PT, R2, RZ, PT ;  /* 0x000000ff0200720c */ /* 0x000fc80003f05270 */
[----:B------:R-:W-:Y:S01]  /*01f0*/  ISETP.GT.U32.AND P1, PT, R10, R7, PT ;  /* 0x000000070a00720c */ /* 0x000fe20003f24070 */
[----:B0-----:R-:W-:-:S12]  /*0200*/  IMAD.WIDE R4, R0, 0x4, R4 ;  /* 0x0000000400047825 */ /* 0x001fd800078e0204 */
[----:B------:R-:W-:-:S05]  /*0210*/  @!P1 IADD3 R7, PT, PT, R7, -R10, RZ ;  /* 0x8000000a07079210 */ /* 0x000fca0007ffe0ff */
[----:B------:R-:W-:Y:S01]  /*0220*/  @!P2 IMAD.MOV R7, RZ, RZ, -R7 ;  /* 0x000000ffff07a224 */ /* 0x000fe200078e0a07 */
[----:B------:R-:W-:-:S05]  /*0230*/  @!P0 LOP3.LUT R7, RZ, R2, RZ, 0x33, !PT ;  /* 0x00000002ff078212 */ /* 0x000fca00078e33ff */
[----:B------:R-:W-:Y:S01]  /*0240*/  STG.E desc[UR4][R4.64], R7 ;  /* 0x0000000704007986 */ /* 0x000fe2000c101904 */
[----:B------:R-:W-:Y:S05]  /*0250*/  EXIT ;  /* 0x000000000000794d */ /* 0x000fea0003800000 */
.L_x_1:
        /* <DEDUP_REMOVED lines=10> */
.L_x_6:


//--------------------- .text._Z10multKernelPiPKiS1_ --------------------------
	.section	.text._Z10multKernelPiPKiS1_,"ax",@progbits
	.align	128
        .global         _Z10multKernelPiPKiS1_
        .type           _Z10multKernelPiPKiS1_,@function
        .size           _Z10multKernelPiPKiS1_,(.L_x_7 - _Z10multKernelPiPKiS1_)
        .other          _Z10multKernelPiPKiS1_,@"STO_CUDA_ENTRY STV_DEFAULT"
_Z10multKernelPiPKiS1_:
.text._Z10multKernelPiPKiS1_:
[----:B------:R-:W-:Y:S01]  /*0000*/  LDC R1, c[0x0][0x37c] ;  /* 0x0000df00ff017b82 */ /* 0x000fe20000000800 */
[----:B------:R-:W0:Y:S07]  /*0010*/  S2R R0, SR_TID.X ;  /* 0x0000000000007919 */ /* 0x000e2e0000002100 */
[----:B------:R-:W0:Y:S01]  /*0020*/  S2UR UR6, SR_CTAID.X ;  /* 0x00000000000679c3 */ /* 0x000e220000002500 */
[----:B------:R-:W1:Y:S07]  /*0030*/  LDCU.64 UR4, c[0x0][0x358] ;  /* 0x00006b00ff0477ac */ /* 0x000e6e0008000a00 */
[----:B------:R-:W0:Y:S08]  /*0040*/  LDC R9, c[0x0][0x360] ;  /* 0x0000d800ff097b82 */ /* 0x000e300000000800 */
[----:B------:R-:W2:Y:S08]  /*0050*/  LDC.64 R2, c[0x0][0x388] ;  /* 0x0000e200ff027b82 */ /* 0x000eb00000000a00 */
[----:B------:R-:W3:Y:S01]  /*0060*/  LDC.64 R4, c[0x0][0x390] ;  /* 0x0000e400ff047b82 */ /* 0x000ee20000000a00 */
[----:B0-----:R-:W-:-:S07]  /*0070*/  IMAD R9, R9, UR6, R0 ;  /* 0x0000000609097c24 */ /* 0x001fce000f8e0200 */
[----:B------:R-:W0:Y:S01]  /*0080*/  LDC.64 R6, c[0x0][0x380] ;  /* 0x0000e000ff067b82 */ /* 0x000e220000000a00 */
[----:B--2---:R-:W-:-:S06]  /*0090*/  IMAD.WIDE R2, R9, 0x4, R2 ;  /* 0x0000000409027825 */ /* 0x004fcc00078e0202 */
[----:B-1----:R-:W2:Y:S01]  /*00a0*/  LDG.E R2, desc[UR4][R2.64] ;  /* 0x0000000402027981 */ /* 0x002ea2000c1e1900 */
[----:B---3--:R-:W-:-:S06]  /*00b0*/  IMAD.WIDE R4, R9, 0x4, R4 ;  /* 0x0000000409047825 */ /* 0x008fcc00078e0204 */
[----:B------:R-:W2:Y:S01]  /*00c0*/  LDG.E R5, desc[UR4][R4.64] ;  /* 0x0000000404057981 */ /* 0x000ea2000c1e1900 */
[----:B0-----:R-:W-:-:S04]  /*00d0*/  IMAD.WIDE R6, R9, 0x4, R6 ;  /* 0x0000000409067825 */ /* 0x001fc800078e0206 */
[----:B--2---:R-:W-:-:S05]  /*00e0*/  IMAD R9, R2, R5, RZ ;  /* 0x0000000502097224 */ /* 0x004fca00078e02ff */
[----:B------:R-:W-:Y:S01]  /*00f0*/  STG.E desc[UR4][R6.64], R9 ;  /* 0x0000000906007986 */ /* 0x000fe2000c101904 */
[----:B------:R-:W-:Y:S05]  /*0100*/  EXIT ;  /* 0x000000000000794d */ /* 0x000fea0003800000 */
.L_x_2:
        /* <DEDUP_REMOVED lines=15> */
.L_x_7:


//--------------------- .text._Z9subKernelPiPKiS1_ --------------------------
	.section	.text._Z9subKernelPiPKiS1_,"ax",@progbits
	.align	128
        .global         _Z9subKernelPiPKiS1_
        .type           _Z9subKernelPiPKiS1_,@function
        .size           _Z9subKernelPiPKiS1_,(.L_x_8 - _Z9subKernelPiPKiS1_)
        .other          _Z9subKernelPiPKiS1_,@"STO_CUDA_ENTRY STV_DEFAULT"
_Z9subKernelPiPKiS1_:
.text._Z9subKernelPiPKiS1_:
        /* <DEDUP_REMOVED lines=13> */
[----:B0-----:R-:W-:Y:S01]  /*00d0*/  IMAD.WIDE R6, R9, 0x4, R6 ;  /* 0x0000000409067825 */ /* 0x001fe200078e0206 */
[----:B--2---:R-:W-:-:S05]  /*00e0*/  IADD3 R9, PT, PT, R2, -R5, RZ ;  /* 0x8000000502097210 */ /* 0x004fca0007ffe0ff */
[----:B------:R-:W-:Y:S01]  /*00f0*/  STG.E desc[UR4][R6.64], R9 ;  /* 0x0000000906007986 */ /* 0x000fe2000c101904 */
[----:B------:R-:W-:Y:S05]  /*0100*/  EXIT ;  /* 0x000000000000794d */ /* 0x000fea0003800000 */
.L_x_3:
        /* <DEDUP_REMOVED lines=15> */
.L_x_8:


//--------------------- .text._Z9addKernelPiPKiS1_ --------------------------
	.section	.text._Z9addKernelPiPKiS1_,"ax",@progbits
	.align	128
        .global         _Z9addKernelPiPKiS1_
        .type           _Z9addKernelPiPKiS1_,@function
        .size           _Z9addKernelPiPKiS1_,(.L_x_9 - _Z9addKernelPiPKiS1_)
        .other          _Z9addKernelPiPKiS1_,@"STO_CUDA_ENTRY STV_DEFAULT"
_Z9addKernelPiPKiS1_:
.text._Z9addKernelPiPKiS1_:
        /* <DEDUP_REMOVED lines=14> */
[----:B--2---:R-:W-:-:S05]  /*00e0*/  IADD3 R9, PT, PT, R2, R5, RZ ;  /* 0x0000000502097210 */ /* 0x004fca0007ffe0ff */
[----:B------:R-:W-:Y:S01]  /*00f0*/  STG.E desc[UR4][R6.64], R9 ;  /* 0x0000000906007986 */ /* 0x000fe2000c101904 */
[----:B------:R-:W-:Y:S05]  /*0100*/  EXIT ;  /* 0x000000000000794d */ /* 0x000fea0003800000 */
.L_x_4:
        /* <DEDUP_REMOVED lines=15> */
.L_x_9:


//--------------------- .nv.shared.reserved.0     --------------------------
	.section	.nv.shared.reserved.0,"aw",@nobits
	.weak		__nv_reservedSMEM_offset_0_alias
	.size		__nv_reservedSMEM_offset_0_alias, 0, 64
	.other		__nv_reservedSMEM_offset_0_alias,@"STO_CUDA_RESERVED_SHARED STV_DEFAULT"
__nv_reservedSMEM_offset_0_alias:
	.zero		0
	.zero		64


//--------------------- .nv.constant0._Z12caesarCipherPciS_ --------------------------
	.section	.nv.constant0._Z12caesarCipherPciS_,"a",@progbits
	.sectionflags	@""
	.align	4
.nv.constant0._Z12caesarCipherPciS_:
	.zero		920


//--------------------- .nv.constant0._Z9modKernelPiPKiS1_ --------------------------
	.section	.nv.constant0._Z9modKernelPiPKiS1_,"a",@progbits
	.sectionflags	@""
	.align	4
.nv.constant0._Z9modKernelPiPKiS1_:
	.zero		920


//--------------------- .nv.constant0._Z10multKernelPiPKiS1_ --------------------------
	.section	.nv.constant0._Z10multKernelPiPKiS1_,"a",@progbits
	.sectionflags	@""
	.align	4
.nv.constant0._Z10multKernelPiPKiS1_:
	.zero		920


//--------------------- .nv.constant0._Z9subKernelPiPKiS1_ --------------------------
	.section	.nv.constant0._Z9subKernelPiPKiS1_,"a",@progbits
	.sectionflags	@""
	.align	4
.nv.constant0._Z9subKernelPiPKiS1_:
	.zero		920


//--------------------- .nv.constant0._Z9addKernelPiPKiS1_ --------------------------
	.section	.nv.constant0._Z9addKernelPiPKiS1_,"a",@progbits
	.sectionflags	@""
	.align	4
.nv.constant0._Z9addKernelPiPKiS1_:
	.zero		920


//--------------------- SYMBOLS --------------------------

	.type		.nv.reservedSmem.offset0,@object
	.size		.nv.reservedSmem.offset0,0x4
